//
// Generated by NVIDIA NVVM Compiler
//
// Compiler Build ID: CL-36424714
// Cuda compilation tools, release 13.0, V13.0.88
// Based on NVVM 20.0.0
//

.version 9.0
.target sm_100
.address_size 64


.entry _Z8k_vecsetiiPi(
	.param .u32 _Z8k_vecsetiiPi_param_0,
	.param .u32 _Z8k_vecsetiiPi_param_1,
	.param .u64 .ptr .align 1 _Z8k_vecsetiiPi_param_2
)
{
	.reg .pred 	%p<2>;
	.reg .b32 	%r<7>;
	.reg .b64 	%rd<5>;

	ld.param.u32 	%r3, [_Z8k_vecsetiiPi_param_0];
	ld.param.u32 	%r2, [_Z8k_vecsetiiPi_param_1];
	ld.param.u64 	%rd1, [_Z8k_vecsetiiPi_param_2];
	mov.u32 	%r4, %tid.x;
	mov.u32 	%r5, %ctaid.x;
	mov.u32 	%r6, %ntid.x;
	mad.lo.s32 	%r1, %r5, %r6, %r4;
	setp.ge.s32 	%p1, %r1, %r3;
	@%p1 bra 	$L__BB0_2;
	cvta.to.global.u64 	%rd2, %rd1;
	mul.wide.s32 	%rd3, %r1, 4;
	add.s64 	%rd4, %rd2, %rd3;
	st.global.u32 	[%rd4], %r2;
$L__BB0_2:
	ret;

}
.entry _Z17k_minElemsPerNodeiiPi(
	.param .u32 _Z17k_minElemsPerNodeiiPi_param_0,
	.param .u32 _Z17k_minElemsPerNodeiiPi_param_1,
	.param .u64 .ptr .align 1 _Z17k_minElemsPerNodeiiPi_param_2
)
{
	.reg .pred 	%p<2>;
	.reg .b32 	%r<18>;
	.reg .b64 	%rd<5>;

	ld.param.u32 	%r2, [_Z17k_minElemsPerNodeiiPi_param_0];
	ld.param.u32 	%r3, [_Z17k_minElemsPerNodeiiPi_param_1];
	ld.param.u64 	%rd1, [_Z17k_minElemsPerNodeiiPi_param_2];
	mov.u32 	%r4, %ctaid.x;
	mov.u32 	%r5, %ntid.x;
	mov.u32 	%r6, %tid.x;
	mad.lo.s32 	%r1, %r4, %r5, %r6;
	setp.ge.s32 	%p1, %r1, %r3;
	@%p1 bra 	$L__BB1_2;
	cvta.to.global.u64 	%rd2, %rd1;
	mov.u32 	%r7, %ctaid.y;
	div.s32 	%r8, %r1, %r2;
	mul.lo.s32 	%r9, %r8, %r2;
	sub.s32 	%r10, %r1, %r9;
	and.b32  	%r11, %r7, 1;
	shr.u32 	%r12, %r7, 1;
	add.s32 	%r13, %r8, %r12;
	mad.lo.s32 	%r14, %r13, %r2, %r13;
	add.s32 	%r15, %r10, %r11;
	add.s32 	%r16, %r15, %r14;
	mul.wide.s32 	%rd3, %r16, 4;
	add.s64 	%rd4, %rd2, %rd3;
	atom.global.min.s32 	%r17, [%rd4], %r1;
$L__BB1_2:
	ret;

}
.entry _Z16k_csrMaxRowCountiPiS_(
	.param .u32 _Z16k_csrMaxRowCountiPiS__param_0,
	.param .u64 .ptr .align 1 _Z16k_csrMaxRowCountiPiS__param_1,
	.param .u64 .ptr .align 1 _Z16k_csrMaxRowCountiPiS__param_2
)
{
	.reg .pred 	%p<2>;
	.reg .b32 	%r<8>;
	.reg .b64 	%rd<7>;

	ld.param.u32 	%r2, [_Z16k_csrMaxRowCountiPiS__param_0];
	ld.param.u64 	%rd1, [_Z16k_csrMaxRowCountiPiS__param_1];
	ld.param.u64 	%rd2, [_Z16k_csrMaxRowCountiPiS__param_2];
	mov.u32 	%r3, %ctaid.x;
	mov.u32 	%r4, %ntid.x;
	mov.u32 	%r5, %tid.x;
	mad.lo.s32 	%r1, %r3, %r4, %r5;
	setp.ge.s32 	%p1, %r1, %r2;
	@%p1 bra 	$L__BB2_2;
	cvta.to.global.u64 	%rd3, %rd1;
	cvta.to.global.u64 	%rd4, %rd2;
	mul.wide.s32 	%rd5, %r1, 4;
	add.s64 	%rd6, %rd3, %rd5;
	ld.global.u32 	%r6, [%rd6];
	atom.global.max.s32 	%r7, [%rd4], %r6;
$L__BB2_2:
	ret;

}
.entry _Z21k_getMinConnectedNodeiiiPiS_(
	.param .u32 _Z21k_getMinConnectedNodeiiiPiS__param_0,
	.param .u32 _Z21k_getMinConnectedNodeiiiPiS__param_1,
	.param .u32 _Z21k_getMinConnectedNodeiiiPiS__param_2,
	.param .u64 .ptr .align 1 _Z21k_getMinConnectedNodeiiiPiS__param_3,
	.param .u64 .ptr .align 1 _Z21k_getMinConnectedNodeiiiPiS__param_4
)
{
	.reg .pred 	%p<8>;
	.reg .b32 	%r<51>;
	.reg .b64 	%rd<8>;

	ld.param.u32 	%r2, [_Z21k_getMinConnectedNodeiiiPiS__param_0];
	ld.param.u32 	%r3, [_Z21k_getMinConnectedNodeiiiPiS__param_1];
	ld.param.u32 	%r4, [_Z21k_getMinConnectedNodeiiiPiS__param_2];
	ld.param.u64 	%rd1, [_Z21k_getMinConnectedNodeiiiPiS__param_3];
	ld.param.u64 	%rd2, [_Z21k_getMinConnectedNodeiiiPiS__param_4];
	mov.u32 	%r5, %ctaid.x;
	mov.u32 	%r6, %ntid.x;
	mov.u32 	%r7, %tid.x;
	mad.lo.s32 	%r1, %r5, %r6, %r7;
	setp.ge.s32 	%p1, %r1, %r4;
	@%p1 bra 	$L__BB3_2;
	cvta.to.global.u64 	%rd3, %rd1;
	cvta.to.global.u64 	%rd4, %rd2;
	mov.u32 	%r8, %ctaid.y;
	shr.u32 	%r9, %r8, 2;
	div.s32 	%r10, %r1, %r2;
	mul.lo.s32 	%r11, %r10, %r2;
	sub.s32 	%r12, %r1, %r11;
	add.s32 	%r13, %r2, 1;
	and.b32  	%r14, %r9, 1;
	shr.u32 	%r15, %r8, 3;
	add.s32 	%r16, %r10, %r15;
	mad.lo.s32 	%r17, %r16, %r2, %r16;
	add.s32 	%r18, %r12, %r14;
	add.s32 	%r19, %r18, %r17;
	add.s32 	%r20, %r11, %r10;
	and.b32  	%r21, %r8, 1;
	shl.b32 	%r22, %r8, 30;
	shr.s32 	%r23, %r22, 31;
	and.b32  	%r24, %r23, %r13;
	add.s32 	%r25, %r24, %r21;
	add.s32 	%r26, %r25, %r12;
	add.s32 	%r27, %r26, %r20;
	mul.wide.s32 	%rd5, %r19, 4;
	add.s64 	%rd6, %rd3, %rd5;
	ld.global.u32 	%r28, [%rd6];
	setp.gt.s32 	%p2, %r27, %r28;
	div.s32 	%r29, %r19, %r13;
	mad.lo.s32 	%r30, %r29, %r2, %r29;
	div.s32 	%r31, %r27, %r13;
	mad.lo.s32 	%r32, %r31, %r2, %r31;
	sub.s32 	%r33, %r27, %r32;
	sub.s32 	%r34, %r30, %r19;
	add.s32 	%r35, %r33, %r34;
	abs.s32 	%r37, %r35;
	sub.s32 	%r39, %r31, %r29;
	abs.s32 	%r41, %r39;
	setp.eq.s32 	%p3, %r37, 1;
	setp.eq.s32 	%p4, %r39, 0;
	setp.eq.s32 	%p5, %r35, 0;
	or.b32  	%r43, %r35, %r39;
	setp.eq.s32 	%p6, %r41, 1;
	add.s64 	%rd7, %rd4, %rd5;
	setp.eq.s32 	%p7, %r43, 0;
	selp.b32 	%r44, %r27, %r3, %p7;
	selp.b32 	%r45, %r27, %r44, %p6;
	selp.b32 	%r46, %r45, %r44, %p5;
	selp.b32 	%r47, %r27, %r46, %p4;
	selp.b32 	%r48, %r47, %r46, %p3;
	selp.b32 	%r49, %r48, %r3, %p2;
	atom.global.min.s32 	%r50, [%rd7], %r49;
$L__BB3_2:
	ret;

}
.entry _Z25k_addMinConnectedNodeRowsiiPiS_(
	.param .u32 _Z25k_addMinConnectedNodeRowsiiPiS__param_0,
	.param .u32 _Z25k_addMinConnectedNodeRowsiiPiS__param_1,
	.param .u64 .ptr .align 1 _Z25k_addMinConnectedNodeRowsiiPiS__param_2,
	.param .u64 .ptr .align 1 _Z25k_addMinConnectedNodeRowsiiPiS__param_3
)
{
	.reg .pred 	%p<3>;
	.reg .b32 	%r<13>;
	.reg .b64 	%rd<9>;

	ld.param.u32 	%r2, [_Z25k_addMinConnectedNodeRowsiiPiS__param_0];
	ld.param.u32 	%r3, [_Z25k_addMinConnectedNodeRowsiiPiS__param_1];
	ld.param.u64 	%rd1, [_Z25k_addMinConnectedNodeRowsiiPiS__param_2];
	ld.param.u64 	%rd2, [_Z25k_addMinConnectedNodeRowsiiPiS__param_3];
	mov.u32 	%r4, %ctaid.x;
	mov.u32 	%r5, %ntid.x;
	mov.u32 	%r6, %tid.x;
	mad.lo.s32 	%r1, %r4, %r5, %r6;
	setp.ge.s32 	%p1, %r1, %r3;
	@%p1 bra 	$L__BB4_2;
	cvta.to.global.u64 	%rd3, %rd1;
	cvta.to.global.u64 	%rd4, %rd2;
	mul.wide.s32 	%rd5, %r1, 4;
	add.s64 	%rd6, %rd3, %rd5;
	ld.global.u32 	%r7, [%rd6];
	ld.global.u32 	%r8, [%rd6+4];
	add.s32 	%r9, %r7, %r2;
	setp.lt.s32 	%p2, %r9, %r8;
	selp.b32 	%r10, %r1, 0, %p2;
	mul.wide.s32 	%rd7, %r9, 4;
	add.s64 	%rd8, %rd4, %rd7;
	ld.global.u32 	%r11, [%rd8];
	add.s32 	%r12, %r10, %r11;
	st.global.u32 	[%rd8], %r12;
$L__BB4_2:
	ret;

}
.entry _Z25k_addMinConnectedNodeColsiiPiS_S_(
	.param .u32 _Z25k_addMinConnectedNodeColsiiPiS_S__param_0,
	.param .u32 _Z25k_addMinConnectedNodeColsiiPiS_S__param_1,
	.param .u64 .ptr .align 1 _Z25k_addMinConnectedNodeColsiiPiS_S__param_2,
	.param .u64 .ptr .align 1 _Z25k_addMinConnectedNodeColsiiPiS_S__param_3,
	.param .u64 .ptr .align 1 _Z25k_addMinConnectedNodeColsiiPiS_S__param_4
)
{
	.reg .pred 	%p<3>;
	.reg .b32 	%r<14>;
	.reg .b64 	%rd<12>;

	ld.param.u32 	%r2, [_Z25k_addMinConnectedNodeColsiiPiS_S__param_0];
	ld.param.u32 	%r3, [_Z25k_addMinConnectedNodeColsiiPiS_S__param_1];
	ld.param.u64 	%rd1, [_Z25k_addMinConnectedNodeColsiiPiS_S__param_2];
	ld.param.u64 	%rd2, [_Z25k_addMinConnectedNodeColsiiPiS_S__param_3];
	ld.param.u64 	%rd3, [_Z25k_addMinConnectedNodeColsiiPiS_S__param_4];
	mov.u32 	%r4, %ctaid.x;
	mov.u32 	%r5, %ntid.x;
	mov.u32 	%r6, %tid.x;
	mad.lo.s32 	%r1, %r4, %r5, %r6;
	setp.ge.s32 	%p1, %r1, %r3;
	@%p1 bra 	$L__BB5_2;
	cvta.to.global.u64 	%rd4, %rd2;
	cvta.to.global.u64 	%rd5, %rd1;
	cvta.to.global.u64 	%rd6, %rd3;
	mul.wide.s32 	%rd7, %r1, 4;
	add.s64 	%rd8, %rd4, %rd7;
	ld.global.u32 	%r7, [%rd8];
	ld.global.u32 	%r8, [%rd8+4];
	add.s32 	%r9, %r7, %r2;
	add.s64 	%rd9, %rd5, %rd7;
	ld.global.u32 	%r10, [%rd9];
	setp.lt.s32 	%p2, %r9, %r8;
	selp.b32 	%r11, %r10, 0, %p2;
	mul.wide.s32 	%rd10, %r9, 4;
	add.s64 	%rd11, %rd6, %rd10;
	ld.global.u32 	%r12, [%rd11];
	add.s32 	%r13, %r12, %r11;
	st.global.u32 	[%rd11], %r13;
$L__BB5_2:
	ret;

}


// ===== COMPILED SASS (sm_100) =====

	.target	sm_100

	.elftype	@"ET_EXEC"


//--------------------- .note.nv.tkinfo           --------------------------
	.section	.note.nv.tkinfo,"",@"SHT_NOTE"
	.sectionflags	@"SHF_NOTE_NV_TKINFO"
	.tkinfo
        /*0018*/ 	.word	0x00000002
        /*0030*/ 	.string	""
        /*0030*/ 	.string	"ptxas"
        /*0030*/ 	.string	"Cuda compilation tools, release 13.0, V13.0.88"
        /*0030*/ 	.string	"Build cuda_13.0.r13.0/compiler.36424714_0"
        /*0030*/ 	.string	"-arch sm_100 -m 64 "



//--------------------- .note.nv.cuinfo           --------------------------
	.section	.note.nv.cuinfo,"",@"SHT_NOTE"
	.sectionflags	@"SHF_NOTE_NV_CUINFO"
        /*0018*/ 	.short	0x0002
        /*001a*/ 	.short	0x0064
        /*001c*/ 	.short	0x0082
	.zero		2


//--------------------- .nv.info                  --------------------------
	.section	.nv.info,"",@"SHT_CUDA_INFO"
	.align	4


	//----- nvinfo : EIATTR_REGCOUNT
	.align		4
        /*0000*/ 	.byte	0x04, 0x2f
        /*0002*/ 	.short	(.L_1 - .L_0)
	.align		4
.L_0:
        /*0004*/ 	.word	index@(_Z8k_vecsetiiPi)
        /*0008*/ 	.word	0x0000000a


	//----- nvinfo : EIATTR_FRAME_SIZE
	.align		4
.L_1:
        /*000c*/ 	.byte	0x04, 0x11
        /*000e*/ 	.short	(.L_3 - .L_2)
	.align		4
.L_2:
        /*0010*/ 	.word	index@(_Z8k_vecsetiiPi)
        /*0014*/ 	.word	0x00000000


	//----- nvinfo : EIATTR_REGCOUNT
	.align		4
.L_3:
        /*0018*/ 	.byte	0x04, 0x2f
        /*001a*/ 	.short	(.L_5 - .L_4)
	.align		4
.L_4:
        /*001c*/ 	.word	index@(_Z17k_minElemsPerNodeiiPi)
        /*0020*/ 	.word	0x0000000c


	//----- nvinfo : EIATTR_FRAME_SIZE
	.align		4
.L_5:
        /*0024*/ 	.byte	0x04, 0x11
        /*0026*/ 	.short	(.L_7 - .L_6)
	.align		4
.L_6:
        /*0028*/ 	.word	index@(_Z17k_minElemsPerNodeiiPi)
        /*002c*/ 	.word	0x00000000


	//----- nvinfo : EIATTR_REGCOUNT
	.align		4
.L_7:
        /*0030*/ 	.byte	0x04, 0x2f
        /*0032*/ 	.short	(.L_9 - .L_8)
	.align		4
.L_8:
        /*0034*/ 	.word	index@(_Z16k_csrMaxRowCountiPiS_)
        /*0038*/ 	.word	0x0000000a


	//----- nvinfo : EIATTR_FRAME_SIZE
	.align		4
.L_9:
        /*003c*/ 	.byte	0x04, 0x11
        /*003e*/ 	.short	(.L_11 - .L_10)
	.align		4
.L_10:
        /*0040*/ 	.word	index@(_Z16k_csrMaxRowCountiPiS_)
        /*0044*/ 	.word	0x00000000


	//----- nvinfo : EIATTR_REGCOUNT
	.align		4
.L_11:
        /*0048*/ 	.byte	0x04, 0x2f
        /*004a*/ 	.short	(.L_13 - .L_12)
	.align		4
.L_12:
        /*004c*/ 	.word	index@(_Z21k_getMinConnectedNodeiiiPiS_)
        /*0050*/ 	.word	0x00000012


	//----- nvinfo : EIATTR_FRAME_SIZE
	.align		4
.L_13:
        /*0054*/ 	.byte	0x04, 0x11
        /*0056*/ 	.short	(.L_15 - .L_14)
	.align		4
.L_14:
        /*0058*/ 	.word	index@(_Z21k_getMinConnectedNodeiiiPiS_)
        /*005c*/ 	.word	0x00000000


	//----- nvinfo : EIATTR_REGCOUNT
	.align		4
.L_15:
        /*0060*/ 	.byte	0x04, 0x2f
        /*0062*/ 	.short	(.L_17 - .L_16)
	.align		4
.L_16:
        /*0064*/ 	.word	index@(_Z25k_addMinConnectedNodeRowsiiPiS_)
        /*0068*/ 	.word	0x0000000c


	//----- nvinfo : EIATTR_FRAME_SIZE
	.align		4
.L_17:
        /*006c*/ 	.byte	0x04, 0x11
        /*006e*/ 	.short	(.L_19 - .L_18)
	.align		4
.L_18:
        /*0070*/ 	.word	index@(_Z25k_addMinConnectedNodeRowsiiPiS_)
        /*0074*/ 	.word	0x00000000


	//----- nvinfo : EIATTR_REGCOUNT
	.align		4
.L_19:
        /*0078*/ 	.byte	0x04, 0x2f
        /*007a*/ 	.short	(.L_21 - .L_20)
	.align		4
.L_20:
        /*007c*/ 	.word	index@(_Z25k_addMinConnectedNodeColsiiPiS_S_)
        /*0080*/ 	.word	0x0000000e


	//----- nvinfo : EIATTR_FRAME_SIZE
	.align		4
.L_21:
        /*0084*/ 	.byte	0x04, 0x11
        /*0086*/ 	.short	(.L_23 - .L_22)
	.align		4
.L_22:
        /*0088*/ 	.word	index@(_Z25k_addMinConnectedNodeColsiiPiS_S_)
        /*008c*/ 	.word	0x00000000


	//----- nvinfo : EIATTR_MIN_STACK_SIZE
	.align		4
.L_23:
        /*0090*/ 	.byte	0x04, 0x12
        /*0092*/ 	.short	(.L_25 - .L_24)
	.align		4
.L_24:
        /*0094*/ 	.word	index@(_Z25k_addMinConnectedNodeColsiiPiS_S_)
        /*0098*/ 	.word	0x00000000


	//----- nvinfo : EIATTR_MIN_STACK_SIZE
	.align		4
.L_25:
        /*009c*/ 	.byte	0x04, 0x12
        /*009e*/ 	.short	(.L_27 - .L_26)
	.align		4
.L_26:
        /*00a0*/ 	.word	index@(_Z25k_addMinConnectedNodeRowsiiPiS_)
        /*00a4*/ 	.word	0x00000000


	//----- nvinfo : EIATTR_MIN_STACK_SIZE
	.align		4
.L_27:
        /*00a8*/ 	.byte	0x04, 0x12
        /*00aa*/ 	.short	(.L_29 - .L_28)
	.align		4
.L_28:
        /*00ac*/ 	.word	index@(_Z21k_getMinConnectedNodeiiiPiS_)
        /*00b0*/ 	.word	0x00000000


	//----- nvinfo : EIATTR_MIN_STACK_SIZE
	.align		4
.L_29:
        /*00b4*/ 	.byte	0x04, 0x12
        /*00b6*/ 	.short	(.L_31 - .L_30)
	.align		4
.L_30:
        /*00b8*/ 	.word	index@(_Z16k_csrMaxRowCountiPiS_)
        /*00bc*/ 	.word	0x00000000


	//----- nvinfo : EIATTR_MIN_STACK_SIZE
	.align		4
.L_31:
        /*00c0*/ 	.byte	0x04, 0x12
        /*00c2*/ 	.short	(.L_33 - .L_32)
	.align		4
.L_32:
        /*00c4*/ 	.word	index@(_Z17k_minElemsPerNodeiiPi)
        /*00c8*/ 	.word	0x00000000


	//----- nvinfo : EIATTR_MIN_STACK_SIZE
	.align		4
.L_33:
        /*00cc*/ 	.byte	0x04, 0x12
        /*00ce*/ 	.short	(.L_35 - .L_34)
	.align		4
.L_34:
        /*00d0*/ 	.word	index@(_Z8k_vecsetiiPi)
        /*00d4*/ 	.word	0x00000000
.L_35:


//--------------------- .nv.compat                --------------------------
	.section	.nv.compat,"",@"SHT_CUDA_COMPAT_INFO"
	.align	4
        /*0000*/ 	.byte	0x02, 0x09, 0x00, 0x00, 0x02, 0x02, 0x01, 0x00, 0x02, 0x05, 0x05, 0x00, 0x03, 0x07, 0x01, 0x01
        /*0010*/ 	.byte	0x02, 0x03, 0x00, 0x00, 0x02, 0x06, 0x01, 0x00, 0x04, 0x0b, 0x08, 0x00, 0x09, 0x00, 0x00, 0x00
        /*0020*/ 	.byte	0x00, 0x00, 0x00, 0x00


//--------------------- .nv.info._Z25k_addMinConnectedNodeColsiiPiS_S_ --------------------------
	.section	.nv.info._Z25k_addMinConnectedNodeColsiiPiS_S_,"",@"SHT_CUDA_INFO"
	.sectionflags	@""
	.align	4


	//----- nvinfo : EIATTR_CUDA_API_VERSION
	.align		4
        /*0000*/ 	.byte	0x04, 0x37
        /*0002*/ 	.short	(.L_37 - .L_36)
.L_36:
        /*0004*/ 	.word	0x00000082


	//----- nvinfo : EIATTR_KPARAM_INFO
	.align		4
.L_37:
        /*0008*/ 	.byte	0x04, 0x17
        /*000a*/ 	.short	(.L_39 - .L_38)
.L_38:
        /*000c*/ 	.word	0x00000000
        /*0010*/ 	.short	0x0004
        /*0012*/ 	.short	0x0018
        /*0014*/ 	.byte	0x00, 0xf5, 0x21, 0x00


	//----- nvinfo : EIATTR_KPARAM_INFO
	.align		4
.L_39:
        /*0018*/ 	.byte	0x04, 0x17
        /*001a*/ 	.short	(.L_41 - .L_40)
.L_40:
        /*001c*/ 	.word	0x00000000
        /*0020*/ 	.short	0x0003
        /*0022*/ 	.short	0x0010
        /*0024*/ 	.byte	0x00, 0xf5, 0x21, 0x00


	//----- nvinfo : EIATTR_KPARAM_INFO
	.align		4
.L_41:
        /*0028*/ 	.byte	0x04, 0x17
        /*002a*/ 	.short	(.L_43 - .L_42)
.L_42:
        /*002c*/ 	.word	0x00000000
        /*0030*/ 	.short	0x0002
        /*0032*/ 	.short	0x0008
        /*0034*/ 	.byte	0x00, 0xf5, 0x21, 0x00


	//----- nvinfo : EIATTR_KPARAM_INFO
	.align		4
.L_43:
        /*0038*/ 	.byte	0x04, 0x17
        /*003a*/ 	.short	(.L_45 - .L_44)
.L_44:
        /*003c*/ 	.word	0x00000000
        /*0040*/ 	.short	0x0001
        /*0042*/ 	.short	0x0004
        /*0044*/ 	.byte	0x00, 0xf0, 0x11, 0x00


	//----- nvinfo : EIATTR_KPARAM_INFO
	.align		4
.L_45:
        /*0048*/ 	.byte	0x04, 0x17
        /*004a*/ 	.short	(.L_47 - .L_46)
.L_46:
        /*004c*/ 	.word	0x00000000
        /*0050*/ 	.short	0x0000
        /*0052*/ 	.short	0x0000
        /*0054*/ 	.byte	0x00, 0xf0, 0x11, 0x00


	//----- nvinfo : EIATTR_SPARSE_MMA_MASK
	.align		4
.L_47:
        /*0058*/ 	.byte	0x03, 0x50
        /*005a*/ 	.short	0x0000


	//----- nvinfo : EIATTR_MAXREG_COUNT
	.align		4
        /*005c*/ 	.byte	0x03, 0x1b
        /*005e*/ 	.short	0x00ff


	//----- nvinfo : EIATTR_MERCURY_ISA_VERSION
	.align		4
        /*0060*/ 	.byte	0x03, 0x5f
        /*0062*/ 	.short	0x0101


	//----- nvinfo : EIATTR_VRC_CTA_INIT_COUNT
	.align		4
        /*0064*/ 	.byte	0x02, 0x4a
	.zero		1
	.zero		1


	//----- nvinfo : EIATTR_EXIT_INSTR_OFFSETS
	.align		4
        /*0068*/ 	.byte	0x04, 0x1c
        /*006a*/ 	.short	(.L_49 - .L_48)


	//   ....[0]....
.L_48:
        /*006c*/ 	.word	0x00000070


	//   ....[1]....
        /*0070*/ 	.word	0x00000190


	//----- nvinfo : EIATTR_CBANK_PARAM_SIZE
	.align		4
.L_49:
        /*0074*/ 	.byte	0x03, 0x19
        /*0076*/ 	.short	0x0020


	//----- nvinfo : EIATTR_PARAM_CBANK
	.align		4
        /*0078*/ 	.byte	0x04, 0x0a
        /*007a*/ 	.short	(.L_51 - .L_50)
	.align		4
.L_50:
        /*007c*/ 	.word	index@(.nv.constant0._Z25k_addMinConnectedNodeColsiiPiS_S_)
        /*0080*/ 	.short	0x0380
        /*0082*/ 	.short	0x0020


	//----- nvinfo : EIATTR_SW_WAR
	.align		4
.L_51:
        /*0084*/ 	.byte	0x04, 0x36
        /*0086*/ 	.short	(.L_53 - .L_52)
.L_52:
        /*0088*/ 	.word	0x00000008
.L_53:


//--------------------- .nv.info._Z25k_addMinConnectedNodeRowsiiPiS_ --------------------------
	.section	.nv.info._Z25k_addMinConnectedNodeRowsiiPiS_,"",@"SHT_CUDA_INFO"
	.sectionflags	@""
	.align	4


	//----- nvinfo : EIATTR_CUDA_API_VERSION
	.align		4
        /*0000*/ 	.byte	0x04, 0x37
        /*0002*/ 	.short	(.L_55 - .L_54)
.L_54:
        /*0004*/ 	.word	0x00000082


	//----- nvinfo : EIATTR_KPARAM_INFO
	.align		4
.L_55:
        /*0008*/ 	.byte	0x04, 0x17
        /*000a*/ 	.short	(.L_57 - .L_56)
.L_56:
        /*000c*/ 	.word	0x00000000
        /*0010*/ 	.short	0x0003
        /*0012*/ 	.short	0x0010
        /*0014*/ 	.byte	0x00, 0xf5, 0x21, 0x00


	//----- nvinfo : EIATTR_KPARAM_INFO
	.align		4
.L_57:
        /*0018*/ 	.byte	0x04, 0x17
        /*001a*/ 	.short	(.L_59 - .L_58)
.L_58:
        /*001c*/ 	.word	0x00000000
        /*0020*/ 	.short	0x0002
        /*0022*/ 	.short	0x0008
        /*0024*/ 	.byte	0x00, 0xf5, 0x21, 0x00


	//----- nvinfo : EIATTR_KPARAM_INFO
	.align		4
.L_59:
        /*0028*/ 	.byte	0x04, 0x17
        /*002a*/ 	.short	(.L_61 - .L_60)
.L_60:
        /*002c*/ 	.word	0x00000000
        /*0030*/ 	.short	0x0001
        /*0032*/ 	.short	0x0004
        /*0034*/ 	.byte	0x00, 0xf0, 0x11, 0x00


	//----- nvinfo : EIATTR_KPARAM_INFO
	.align		4
.L_61:
        /*0038*/ 	.byte	0x04, 0x17
        /*003a*/ 	.short	(.L_63 - .L_62)
.L_62:
        /*003c*/ 	.word	0x00000000
        /*0040*/ 	.short	0x0000
        /*0042*/ 	.short	0x0000
        /*0044*/ 	.byte	0x00, 0xf0, 0x11, 0x00


	//----- nvinfo : EIATTR_SPARSE_MMA_MASK
	.align		4
.L_63:
        /*0048*/ 	.byte	0x03, 0x50
        /*004a*/ 	.short	0x0000


	//----- nvinfo : EIATTR_MAXREG_COUNT
	.align		4
        /*004c*/ 	.byte	0x03, 0x1b
        /*004e*/ 	.short	0x00ff


	//----- nvinfo : EIATTR_MERCURY_ISA_VERSION
	.align		4
        /*0050*/ 	.byte	0x03, 0x5f
        /*0052*/ 	.short	0x0101


	//----- nvinfo : EIATTR_VRC_CTA_INIT_COUNT
	.align		4
        /*0054*/ 	.byte	0x02, 0x4a
	.zero		1
	.zero		1


	//----- nvinfo : EIATTR_EXIT_INSTR_OFFSETS
	.align		4
        /*0058*/ 	.byte	0x04, 0x1c
        /*005a*/ 	.short	(.L_65 - .L_64)


	//   ....[0]....
.L_64:
        /*005c*/ 	.word	0x00000070


	//   ....[1]....
        /*0060*/ 	.word	0x00000160


	//----- nvinfo : EIATTR_CBANK_PARAM_SIZE
	.align		4
.L_65:
        /*0064*/ 	.byte	0x03, 0x19
        /*0066*/ 	.short	0x0018


	//----- nvinfo : EIATTR_PARAM_CBANK
	.align		4
        /*0068*/ 	.byte	0x04, 0x0a
        /*006a*/ 	.short	(.L_67 - .L_66)
	.align		4
.L_66:
        /*006c*/ 	.word	index@(.nv.constant0._Z25k_addMinConnectedNodeRowsiiPiS_)
        /*0070*/ 	.short	0x0380
        /*0072*/ 	.short	0x0018


	//----- nvinfo : EIATTR_SW_WAR
	.align		4
.L_67:
        /*0074*/ 	.byte	0x04, 0x36
        /*0076*/ 	.short	(.L_69 - .L_68)
.L_68:
        /*0078*/ 	.word	0x00000008
.L_69:


//--------------------- .nv.info._Z21k_getMinConnectedNodeiiiPiS_ --------------------------
	.section	.nv.info._Z21k_getMinConnectedNodeiiiPiS_,"",@"SHT_CUDA_INFO"
	.sectionflags	@""
	.align	4


	//----- nvinfo : EIATTR_CUDA_API_VERSION
	.align		4
        /*0000*/ 	.byte	0x04, 0x37
        /*0002*/ 	.short	(.L_71 - .L_70)
.L_70:
        /*0004*/ 	.word	0x00000082


	//----- nvinfo : EIATTR_KPARAM_INFO
	.align		4
.L_71:
        /*0008*/ 	.byte	0x04, 0x17
        /*000a*/ 	.short	(.L_73 - .L_72)
.L_72:
        /*000c*/ 	.word	0x00000000
        /*0010*/ 	.short	0x0004
        /*0012*/ 	.short	0x0018
        /*0014*/ 	.byte	0x00, 0xf5, 0x21, 0x00


	//----- nvinfo : EIATTR_KPARAM_INFO
	.align		4
.L_73:
        /*0018*/ 	.byte	0x04, 0x17
        /*001a*/ 	.short	(.L_75 - .L_74)
.L_74:
        /*001c*/ 	.word	0x00000000
        /*0020*/ 	.short	0x0003
        /*0022*/ 	.short	0x0010
        /*0024*/ 	.byte	0x00, 0xf5, 0x21, 0x00


	//----- nvinfo : EIATTR_KPARAM_INFO
	.align		4
.L_75:
        /*0028*/ 	.byte	0x04, 0x17
        /*002a*/ 	.short	(.L_77 - .L_76)
.L_76:
        /*002c*/ 	.word	0x00000000
        /*0030*/ 	.short	0x0002
        /*0032*/ 	.short	0x0008
        /*0034*/ 	.byte	0x00, 0xf0, 0x11, 0x00


	//----- nvinfo : EIATTR_KPARAM_INFO
	.align		4
.L_77:
        /*0038*/ 	.byte	0x04, 0x17
        /*003a*/ 	.short	(.L_79 - .L_78)
.L_78:
        /*003c*/ 	.word	0x00000000
        /*0040*/ 	.short	0x0001
        /*0042*/ 	.short	0x0004
        /*0044*/ 	.byte	0x00, 0xf0, 0x11, 0x00


	//----- nvinfo : EIATTR_KPARAM_INFO
	.align		4
.L_79:
        /*0048*/ 	.byte	0x04, 0x17
        /*004a*/ 	.short	(.L_81 - .L_80)
.L_80:
        /*004c*/ 	.word	0x00000000
        /*0050*/ 	.short	0x0000
        /*0052*/ 	.short	0x0000
        /*0054*/ 	.byte	0x00, 0xf0, 0x11, 0x00


	//----- nvinfo : EIATTR_SPARSE_MMA_MASK
	.align		4
.L_81:
        /*0058*/ 	.byte	0x03, 0x50
        /*005a*/ 	.short	0x0000


	//----- nvinfo : EIATTR_MAXREG_COUNT
	.align		4
        /*005c*/ 	.byte	0x03, 0x1b
        /*005e*/ 	.short	0x00ff


	//----- nvinfo : EIATTR_MERCURY_ISA_VERSION
	.align		4
        /*0060*/ 	.byte	0x03, 0x5f
        /*0062*/ 	.short	0x0101


	//----- nvinfo : EIATTR_VRC_CTA_INIT_COUNT
	.align		4
        /*0064*/ 	.byte	0x02, 0x4a
	.zero		1
	.zero		1


	//----- nvinfo : EIATTR_EXIT_INSTR_OFFSETS
	.align		4
        /*0068*/ 	.byte	0x04, 0x1c
        /*006a*/ 	.short	(.L_83 - .L_82)


	//   ....[0]....
.L_82:
        /*006c*/ 	.word	0x00000070


	//   ....[1]....
        /*0070*/ 	.word	0x00000700


	//----- nvinfo : EIATTR_CBANK_PARAM_SIZE
	.align		4
.L_83:
        /*0074*/ 	.byte	0x03, 0x19
        /*0076*/ 	.short	0x0020


	//----- nvinfo : EIATTR_PARAM_CBANK
	.align		4
        /*0078*/ 	.byte	0x04, 0x0a
        /*007a*/ 	.short	(.L_85 - .L_84)
	.align		4
.L_84:
        /*007c*/ 	.word	index@(.nv.constant0._Z21k_getMinConnectedNodeiiiPiS_)
        /*0080*/ 	.short	0x0380
        /*0082*/ 	.short	0x0020


	//----- nvinfo : EIATTR_SW_WAR
	.align		4
.L_85:
        /*0084*/ 	.byte	0x04, 0x36
        /*0086*/ 	.short	(.L_87 - .L_86)
.L_86:
        /*0088*/ 	.word	0x00000008
.L_87:


//--------------------- .nv.info._Z16k_csrMaxRowCountiPiS_ --------------------------
	.section	.nv.info._Z16k_csrMaxRowCountiPiS_,"",@"SHT_CUDA_INFO"
	.sectionflags	@""
	.align	4


	//----- nvinfo : EIATTR_CUDA_API_VERSION
	.align		4
        /*0000*/ 	.byte	0x04, 0x37
        /*0002*/ 	.short	(.L_89 - .L_88)
.L_88:
        /*0004*/ 	.word	0x00000082


	//----- nvinfo : EIATTR_KPARAM_INFO
	.align		4
.L_89:
        /*0008*/ 	.byte	0x04, 0x17
        /*000a*/ 	.short	(.L_91 - .L_90)
.L_90:
        /*000c*/ 	.word	0x00000000
        /*0010*/ 	.short	0x0002
        /*0012*/ 	.short	0x0010
        /*0014*/ 	.byte	0x00, 0xf5, 0x21, 0x00


	//----- nvinfo : EIATTR_KPARAM_INFO
	.align		4
.L_91:
        /*0018*/ 	.byte	0x04, 0x17
        /*001a*/ 	.short	(.L_93 - .L_92)
.L_92:
        /*001c*/ 	.word	0x00000000
        /*0020*/ 	.short	0x0001
        /*0022*/ 	.short	0x0008
        /*0024*/ 	.byte	0x00, 0xf5, 0x21, 0x00


	//----- nvinfo : EIATTR_KPARAM_INFO
	.align		4
.L_93:
        /*0028*/ 	.byte	0x04, 0x17
        /*002a*/ 	.short	(.L_95 - .L_94)
.L_94:
        /*002c*/ 	.word	0x00000000
        /*0030*/ 	.short	0x0000
        /*0032*/ 	.short	0x0000
        /*0034*/ 	.byte	0x00, 0xf0, 0x11, 0x00


	//----- nvinfo : EIATTR_SPARSE_MMA_MASK
	.align		4
.L_95:
        /*0038*/ 	.byte	0x03, 0x50
        /*003a*/ 	.short	0x0000


	//----- nvinfo : EIATTR_MAXREG_COUNT
	.align		4
        /*003c*/ 	.byte	0x03, 0x1b
        /*003e*/ 	.short	0x00ff


	//----- nvinfo : EIATTR_MERCURY_ISA_VERSION
	.align		4
        /*0040*/ 	.byte	0x03, 0x5f
        /*0042*/ 	.short	0x0101


	//----- nvinfo : EIATTR_INT_WARP_WIDE_INSTR_OFFSETS
	.align		4
        /*0044*/ 	.byte	0x04, 0x31
        /*0046*/ 	.short	(.L_97 - .L_96)


	//   ....[0]....
.L_96:
        /*0048*/ 	.word	0x000000d0


	//   ....[1]....
        /*004c*/ 	.word	0x00000110


	//----- nvinfo : EIATTR_VRC_CTA_INIT_COUNT
	.align		4
.L_97:
        /*0050*/ 	.byte	0x02, 0x4a
	.zero		1
	.zero		1


	//----- nvinfo : EIATTR_EXIT_INSTR_OFFSETS
	.align		4
        /*0054*/ 	.byte	0x04, 0x1c
        /*0056*/ 	.short	(.L_99 - .L_98)


	//   ....[0]....
.L_98:
        /*0058*/ 	.word	0x00000070


	//   ....[1]....
        /*005c*/ 	.word	0x00000140


	//----- nvinfo : EIATTR_CBANK_PARAM_SIZE
	.align		4
.L_99:
        /*0060*/ 	.byte	0x03, 0x19
        /*0062*/ 	.short	0x0018


	//----- nvinfo : EIATTR_PARAM_CBANK
	.align		4
        /*0064*/ 	.byte	0x04, 0x0a
        /*0066*/ 	.short	(.L_101 - .L_100)
	.align		4
.L_100:
        /*0068*/ 	.word	index@(.nv.constant0._Z16k_csrMaxRowCountiPiS_)
        /*006c*/ 	.short	0x0380
        /*006e*/ 	.short	0x0018


	//----- nvinfo : EIATTR_SW_WAR
	.align		4
.L_101:
        /*0070*/ 	.byte	0x04, 0x36
        /*0072*/ 	.short	(.L_103 - .L_102)
.L_102:
        /*0074*/ 	.word	0x00000008
.L_103:


//--------------------- .nv.info._Z17k_minElemsPerNodeiiPi --------------------------
	.section	.nv.info._Z17k_minElemsPerNodeiiPi,"",@"SHT_CUDA_INFO"
	.sectionflags	@""
	.align	4


	//----- nvinfo : EIATTR_CUDA_API_VERSION
	.align		4
        /*0000*/ 	.byte	0x04, 0x37
        /*0002*/ 	.short	(.L_105 - .L_104)
.L_104:
        /*0004*/ 	.word	0x00000082


	//----- nvinfo : EIATTR_KPARAM_INFO
	.align		4
.L_105:
        /*0008*/ 	.byte	0x04, 0x17
        /*000a*/ 	.short	(.L_107 - .L_106)
.L_106:
        /*000c*/ 	.word	0x00000000
        /*0010*/ 	.short	0x0002
        /*0012*/ 	.short	0x0008
        /*0014*/ 	.byte	0x00, 0xf5, 0x21, 0x00


	//----- nvinfo : EIATTR_KPARAM_INFO
	.align		4
.L_107:
        /*0018*/ 	.byte	0x04, 0x17
        /*001a*/ 	.short	(.L_109 - .L_108)
.L_108:
        /*001c*/ 	.word	0x00000000
        /*0020*/ 	.short	0x0001
        /*0022*/ 	.short	0x0004
        /*0024*/ 	.byte	0x00, 0xf0, 0x11, 0x00


	//----- nvinfo : EIATTR_KPARAM_INFO
	.align		4
.L_109:
        /*0028*/ 	.byte	0x04, 0x17
        /*002a*/ 	.short	(.L_111 - .L_110)
.L_110:
        /*002c*/ 	.word	0x00000000
        /*0030*/ 	.short	0x0000
        /*0032*/ 	.short	0x0000
        /*0034*/ 	.byte	0x00, 0xf0, 0x11, 0x00


	//----- nvinfo : EIATTR_SPARSE_MMA_MASK
	.align		4
.L_111:
        /*0038*/ 	.byte	0x03, 0x50
        /*003a*/ 	.short	0x0000


	//----- nvinfo : EIATTR_MAXREG_COUNT
	.align		4
        /*003c*/ 	.byte	0x03, 0x1b
        /*003e*/ 	.short	0x00ff


	//----- nvinfo : EIATTR_MERCURY_ISA_VERSION
	.align		4
        /*0040*/ 	.byte	0x03, 0x5f
        /*0042*/ 	.short	0x0101


	//----- nvinfo : EIATTR_VRC_CTA_INIT_COUNT
	.align		4
        /*0044*/ 	.byte	0x02, 0x4a
	.zero		1
	.zero		1


	//----- nvinfo : EIATTR_EXIT_INSTR_OFFSETS
	.align		4
        /*0048*/ 	.byte	0x04, 0x1c
        /*004a*/ 	.short	(.L_113 - .L_112)


	//   ....[0]....
.L_112:
        /*004c*/ 	.word	0x00000070


	//   ....[1]....
        /*0050*/ 	.word	0x000002c0


	//----- nvinfo : EIATTR_CBANK_PARAM_SIZE
	.align		4
.L_113:
        /*0054*/ 	.byte	0x03, 0x19
        /*0056*/ 	.short	0x0010


	//----- nvinfo : EIATTR_PARAM_CBANK
	.align		4
        /*0058*/ 	.byte	0x04, 0x0a
        /*005a*/ 	.short	(.L_115 - .L_114)
	.align		4
.L_114:
        /*005c*/ 	.word	index@(.nv.constant0._Z17k_minElemsPerNodeiiPi)
        /*0060*/ 	.short	0x0380
        /*0062*/ 	.short	0x0010


	//----- nvinfo : EIATTR_SW_WAR
	.align		4
.L_115:
        /*0064*/ 	.byte	0x04, 0x36
        /*0066*/ 	.short	(.L_117 - .L_116)
.L_116:
        /*0068*/ 	.word	0x00000008
.L_117:


//--------------------- .nv.info._Z8k_vecsetiiPi  --------------------------
	.section	.nv.info._Z8k_vecsetiiPi,"",@"SHT_CUDA_INFO"
	.sectionflags	@""
	.align	4


	//----- nvinfo : EIATTR_CUDA_API_VERSION
	.align		4
        /*0000*/ 	.byte	0x04, 0x37
        /*0002*/ 	.short	(.L_119 - .L_118)
.L_118:
        /*0004*/ 	.word	0x00000082


	//----- nvinfo : EIATTR_KPARAM_INFO
	.align		4
.L_119:
        /*0008*/ 	.byte	0x04, 0x17
        /*000a*/ 	.short	(.L_121 - .L_120)
.L_120:
        /*000c*/ 	.word	0x00000000
        /*0010*/ 	.short	0x0002
        /*0012*/ 	.short	0x0008
        /*0014*/ 	.byte	0x00, 0xf5, 0x21, 0x00


	//----- nvinfo : EIATTR_KPARAM_INFO
	.align		4
.L_121:
        /*0018*/ 	.byte	0x04, 0x17
        /*001a*/ 	.short	(.L_123 - .L_122)
.L_122:
        /*001c*/ 	.word	0x00000000
        /*0020*/ 	.short	0x0001
        /*0022*/ 	.short	0x0004
        /*0024*/ 	.byte	0x00, 0xf0, 0x11, 0x00


	//----- nvinfo : EIATTR_KPARAM_INFO
	.align		4
.L_123:
        /*0028*/ 	.byte	0x04, 0x17
        /*002a*/ 	.short	(.L_125 - .L_124)
.L_124:
        /*002c*/ 	.word	0x00000000
        /*0030*/ 	.short	0x0000
        /*0032*/ 	.short	0x0000
        /*0034*/ 	.byte	0x00, 0xf0, 0x11, 0x00


	//----- nvinfo : EIATTR_SPARSE_MMA_MASK
	.align		4
.L_125:
        /*0038*/ 	.byte	0x03, 0x50
        /*003a*/ 	.short	0x0000


	//----- nvinfo : EIATTR_MAXREG_COUNT
	.align		4
        /*003c*/ 	.byte	0x03, 0x1b
        /*003e*/ 	.short	0x00ff


	//----- nvinfo : EIATTR_MERCURY_ISA_VERSION
	.align		4
        /*0040*/ 	.byte	0x03, 0x5f
        /*0042*/ 	.short	0x0101


	//----- nvinfo : EIATTR_VRC_CTA_INIT_COUNT
	.align		4
        /*0044*/ 	.byte	0x02, 0x4a
	.zero		1
	.zero		1


	//----- nvinfo : EIATTR_EXIT_INSTR_OFFSETS
	.align		4
        /*0048*/ 	.byte	0x04, 0x1c
        /*004a*/ 	.short	(.L_127 - .L_126)


	//   ....[0]....
.L_126:
        /*004c*/ 	.word	0x00000070


	//   ....[1]....
        /*0050*/ 	.word	0x000000d0


	//----- nvinfo : EIATTR_CBANK_PARAM_SIZE
	.align		4
.L_127:
        /*0054*/ 	.byte	0x03, 0x19
        /*0056*/ 	.short	0x0010


	//----- nvinfo : EIATTR_PARAM_CBANK
	.align		4
        /*0058*/ 	.byte	0x04, 0x0a
        /*005a*/ 	.short	(.L_129 - .L_128)
	.align		4
.L_128:
        /*005c*/ 	.word	index@(.nv.constant0._Z8k_vecsetiiPi)
        /*0060*/ 	.short	0x0380
        /*0062*/ 	.short	0x0010


	//----- nvinfo : EIATTR_SW_WAR
	.align		4
.L_129:
        /*0064*/ 	.byte	0x04, 0x36
        /*0066*/ 	.short	(.L_131 - .L_130)
.L_130:
        /*0068*/ 	.word	0x00000008
.L_131:


//--------------------- .nv.callgraph             --------------------------
	.section	.nv.callgraph,"",@"SHT_CUDA_CALLGRAPH"
	.align	4
	.sectionentsize	8
	.align		4
        /*0000*/ 	.word	0x00000000
	.align		4
        /*0004*/ 	.word	0xffffffff
	.align		4
        /*0008*/ 	.word	0x00000000
	.align		4
        /*000c*/ 	.word	0xfffffffe
	.align		4
        /*0010*/ 	.word	0x00000000
	.align		4
        /*0014*/ 	.word	0xfffffffd
	.align		4
        /*0018*/ 	.word	0x00000000
	.align		4
        /*001c*/ 	.word	0xfffffffc


//--------------------- .text._Z25k_addMinConnectedNodeColsiiPiS_S_ --------------------------
	.section	.text._Z25k_addMinConnectedNodeColsiiPiS_S_,"ax",@progbits
	.align	128
.text._Z25k_addMinConnectedNodeColsiiPiS_S_:
        .type           _Z25k_addMinConnectedNodeColsiiPiS_S_,@function
        .size           _Z25k_addMinConnectedNodeColsiiPiS_S_,(.L_x_6 - _Z25k_addMinConnectedNodeColsiiPiS_S_)
        .other          _Z25k_addMinConnectedNodeColsiiPiS_S_,@"STO_CUDA_ENTRY STV_DEFAULT"
_Z25k_addMinConnectedNodeColsiiPiS_S_:
[----:B------:R-:W-:Y:S01]  /*0000*/  LDC R1, c[0x0][0x37c] ;  /* 0x0000df00ff017b82 */ /* 0x000fe20000000800 */
[----:B------:R-:W0:Y:S07]  /*0010*/  S2R R0, SR_TID.X ;  /* 0x0000000000007919 */ /* 0x000e2e0000002100 */
[----:B------:R-:W0:Y:S01]  /*0020*/  S2UR UR4, SR_CTAID.X ;  /* 0x00000000000479c3 */ /* 0x000e220000002500 */
[----:B------:R-:W1:Y:S07]  /*0030*/  LDCU UR5, c[0x0][0x384] ;  /* 0x00007080ff0577ac */ /* 0x000e6e0008000800 */
[----:B------:R-:W0:Y:S02]  /*0040*/  LDC R9, c[0x0][0x360] ;  /* 0x0000d800ff097b82 */ /* 0x000e240000000800 */
[----:B0-----:R-:W-:-:S05]  /*0050*/  IMAD R9, R9, UR4, R0 ;  /* 0x0000000409097c24 */ /* 0x001fca000f8e0200 */
[----:B-1----:R-:W-:-:S13]  /*0060*/  ISETP.GE.AND P0, PT, R9, UR5, PT ;  /* 0x0000000509007c0c */ /* 0x002fda000bf06270 */
[----:B------:R-:W-:Y:S05]  /*0070*/  @P0 EXIT ;  /* 0x000000000000094d */ /* 0x000fea0003800000 */
[----:B------:R-:W0:Y:S01]  /*0080*/  LDC.64 R2, c[0x0][0x390] ;  /* 0x0000e400ff027b82 */ /* 0x000e220000000a00 */
[----:B------:R-:W1:Y:S01]  /*0090*/  LDCU.64 UR4, c[0x0][0x358] ;  /* 0x00006b00ff0477ac */ /* 0x000e620008000a00 */
[----:B------:R-:W2:Y:S06]  /*00a0*/  LDCU UR6, c[0x0][0x380] ;  /* 0x00007000ff0677ac */ /* 0x000eac0008000800 */
[----:B------:R-:W3:Y:S08]  /*00b0*/  LDC.64 R4, c[0x0][0x388] ;  /* 0x0000e200ff047b82 */ /* 0x000ef00000000a00 */
[----:B------:R-:W4:Y:S01]  /*00c0*/  LDC.64 R6, c[0x0][0x398] ;  /* 0x0000e600ff067b82 */ /* 0x000f220000000a00 */
[----:B0-----:R-:W-:-:S05]  /*00d0*/  IMAD.WIDE R2, R9, 0x4, R2 ;  /* 0x0000000409027825 */ /* 0x001fca00078e0202 */
[----:B-1----:R-:W2:Y:S01]  /*00e0*/  LDG.E R0, desc[UR4][R2.64] ;  /* 0x0000000402007981 */ /* 0x002ea2000c1e1900 */
[----:B---3--:R-:W-:-:S06]  /*00f0*/  IMAD.WIDE R4, R9, 0x4, R4 ;  /* 0x0000000409047825 */ /* 0x008fcc00078e0204 */
[----:B------:R-:W3:Y:S01]  /*0100*/  LDG.E R4, desc[UR4][R4.64] ;  /* 0x0000000404047981 */ /* 0x000ee2000c1e1900 */
[----:B--2---:R-:W-:-:S03]  /*0110*/  IADD3 R11, PT, PT, R0, UR6, RZ ;  /* 0x00000006000b7c10 */ /* 0x004fc6000fffe0ff */
[----:B------:R-:W2:Y:S02]  /*0120*/  LDG.E R0, desc[UR4][R2.64+0x4] ;  /* 0x0000040402007981 */ /* 0x000ea4000c1e1900 */
[----:B----4-:R-:W-:-:S05]  /*0130*/  IMAD.WIDE R6, R11, 0x4, R6 ;  /* 0x000000040b067825 */ /* 0x010fca00078e0206 */
[----:B------:R-:W4:Y:S01]  /*0140*/  LDG.E R9, desc[UR4][R6.64] ;  /* 0x0000000406097981 */ /* 0x000f22000c1e1900 */
[----:B--2---:R-:W-:-:S04]  /*0150*/  ISETP.GE.AND P0, PT, R11, R0, PT ;  /* 0x000000000b00720c */ /* 0x004fc80003f06270 */
[----:B---3--:R-:W-:-:S04]  /*0160*/  SEL R0, R4, RZ, !P0 ;  /* 0x000000ff04007207 */ /* 0x008fc80004000000 */
[----:B----4-:R-:W-:-:S05]  /*0170*/  IADD3 R9, PT, PT, R0, R9, RZ ;  /* 0x0000000900097210 */ /* 0x010fca0007ffe0ff */
[----:B------:R-:W-:Y:S01]  /*0180*/  STG.E desc[UR4][R6.64], R9 ;  /* 0x0000000906007986 */ /* 0x000fe2000c101904 */
[----:B------:R-:W-:Y:S05]  /*0190*/  EXIT ;  /* 0x000000000000794d */ /* 0x000fea0003800000 */
.L_x_0:
[----:B------:R-:W-:-:S00]  /*01a0*/  BRA `(.L_x_0) ;  /* 0xfffffffc00fc7947 */ /* 0x000fc0000383ffff */
[----:B------:R-:W-:-:S00]  /*01b0*/  NOP ;  /* 0x0000000000007918 */ /* 0x000fc00000000000 */
        /* <DEDUP_REMOVED lines=12> */
.L_x_6:


//--------------------- .text._Z25k_addMinConnectedNodeRowsiiPiS_ --------------------------
	.section	.text._Z25k_addMinConnectedNodeRowsiiPiS_,"ax",@progbits
	.align	128
.text._Z25k_addMinConnectedNodeRowsiiPiS_:
        .type           _Z25k_addMinConnectedNodeRowsiiPiS_,@function
        .size           _Z25k_addMinConnectedNodeRowsiiPiS_,(.L_x_7 - _Z25k_addMinConnectedNodeRowsiiPiS_)
        .other          _Z25k_addMinConnectedNodeRowsiiPiS_,@"STO_CUDA_ENTRY STV_DEFAULT"
_Z25k_addMinConnectedNodeRowsiiPiS_:
        /* <DEDUP_REMOVED lines=11> */
[----:B------:R-:W3:Y:S01]  /*00b0*/  LDC.64 R4, c[0x0][0x390] ;  /* 0x0000e400ff047b82 */ /* 0x000ee20000000a00 */
[----:B0-----:R-:W-:-:S05]  /*00c0*/  IMAD.WIDE R2, R7, 0x4, R2 ;  /* 0x0000000407027825 */ /* 0x001fca00078e0202 */
[----:B-1----:R-:W2:Y:S02]  /*00d0*/  LDG.E R0, desc[UR4][R2.64] ;  /* 0x0000000402007981 */ /* 0x002ea4000c1e1900 */
[----:B--2---:R-:W-:Y:S02]  /*00e0*/  IADD3 R9, PT, PT, R0, UR6, RZ ;  /* 0x0000000600097c10 */ /* 0x004fe4000fffe0ff */
[----:B------:R-:W2:Y:S03]  /*00f0*/  LDG.E R0, desc[UR4][R2.64+0x4] ;  /* 0x0000040402007981 */ /* 0x000ea6000c1e1900 */
[----:B---3--:R-:W-:-:S05]  /*0100*/  IMAD.WIDE R4, R9, 0x4, R4 ;  /* 0x0000000409047825 */ /* 0x008fca00078e0204 */
[----:B------:R-:W3:Y:S01]  /*0110*/  LDG.E R6, desc[UR4][R4.64] ;  /* 0x0000000404067981 */ /* 0x000ee2000c1e1900 */
[----:B--2---:R-:W-:-:S04]  /*0120*/  ISETP.GE.AND P0, PT, R9, R0, PT ;  /* 0x000000000900720c */ /* 0x004fc80003f06270 */
[----:B------:R-:W-:-:S04]  /*0130*/  SEL R7, R7, RZ, !P0 ;  /* 0x000000ff07077207 */ /* 0x000fc80004000000 */
[----:B---3--:R-:W-:-:S05]  /*0140*/  IADD3 R7, PT, PT, R7, R6, RZ ;  /* 0x0000000607077210 */ /* 0x008fca0007ffe0ff */
[----:B------:R-:W-:Y:S01]  /*0150*/  STG.E desc[UR4][R4.64], R7 ;  /* 0x0000000704007986 */ /* 0x000fe2000c101904 */
[----:B------:R-:W-:Y:S05]  /*0160*/  EXIT ;  /* 0x000000000000794d */ /* 0x000fea0003800000 */
.L_x_1:
        /* <DEDUP_REMOVED lines=9> */
.L_x_7:


//--------------------- .text._Z21k_getMinConnectedNodeiiiPiS_ --------------------------
	.section	.text._Z21k_getMinConnectedNodeiiiPiS_,"ax",@progbits
	.align	128
.text._Z21k_getMinConnectedNodeiiiPiS_:
        .type           _Z21k_getMinConnectedNodeiiiPiS_,@function
        .size           _Z21k_getMinConnectedNodeiiiPiS_,(.L_x_8 - _Z21k_getMinConnectedNodeiiiPiS_)
        .other          _Z21k_getMinConnectedNodeiiiPiS_,@"STO_CUDA_ENTRY STV_DEFAULT"
_Z21k_getMinConnectedNodeiiiPiS_:
        /* <DEDUP_REMOVED lines=8> */
[----:B------:R-:W0:Y:S01]  /*0080*/  LDC R0, c[0x0][0x380] ;  /* 0x0000e000ff007b82 */ /* 0x000e220000000800 */
[----:B------:R-:W-:Y:S01]  /*0090*/  IABS R8, R5 ;  /* 0x0000000500087213 */ /* 0x000fe20000000000 */
[----:B------:R-:W1:Y:S01]  /*00a0*/  LDCU.64 UR4, c[0x0][0x358] ;  /* 0x00006b00ff0477ac */ /* 0x000e620008000a00 */
[----:B------:R-:W2:Y:S05]  /*00b0*/  LDCU UR6, c[0x0][0x384] ;  /* 0x00007080ff0677ac */ /* 0x000eaa0008000800 */
[----:B------:R-:W3:Y:S01]  /*00c0*/  LDC.64 R10, c[0x0][0x390] ;  /* 0x0000e400ff0a7b82 */ /* 0x000ee20000000a00 */
[----:B0-----:R-:W-:-:S04]  /*00d0*/  IABS R6, R0 ;  /* 0x0000000000067213 */ /* 0x001fc80000000000 */
[----:B------:R-:W0:Y:S08]  /*00e0*/  I2F.RP R4, R6 ;  /* 0x0000000600047306 */ /* 0x000e300000209400 */
[----:B0-----:R-:W0:Y:S02]  /*00f0*/  MUFU.RCP R4, R4 ;  /* 0x0000000400047308 */ /* 0x001e240000001000 */
[----:B0-----:R-:W-:-:S06]  /*0100*/  VIADD R2, R4, 0xffffffe ;  /* 0x0ffffffe04027836 */ /* 0x001fcc0000000000 */
[----:B------:R0:W4:Y:S02]  /*0110*/  F2I.FTZ.U32.TRUNC.NTZ R3, R2 ;  /* 0x0000000200037305 */ /* 0x000124000021f000 */
[----:B0-----:R-:W-:Y:S02]  /*0120*/  IMAD.MOV.U32 R2, RZ, RZ, RZ ;  /* 0x000000ffff027224 */ /* 0x001fe400078e00ff */
[----:B----4-:R-:W-:-:S04]  /*0130*/  IMAD.MOV R7, RZ, RZ, -R3 ;  /* 0x000000ffff077224 */ /* 0x010fc800078e0a03 */
[----:B------:R-:W-:-:S04]  /*0140*/  IMAD R7, R7, R6, RZ ;  /* 0x0000000607077224 */ /* 0x000fc800078e02ff */
[----:B------:R-:W-:Y:S02]  /*0150*/  IMAD.HI.U32 R3, R3, R7, R2 ;  /* 0x0000000703037227 */ /* 0x000fe400078e0002 */
[----:B------:R-:W0:Y:S02]  /*0160*/  S2R R2, SR_CTAID.Y ;  /* 0x0000000000027919 */ /* 0x000e240000002600 */
[----:B------:R-:W-:-:S04]  /*0170*/  IMAD.MOV.U32 R7, RZ, RZ, R8 ;  /* 0x000000ffff077224 */ /* 0x000fc800078e0008 */
[----:B------:R-:W-:-:S04]  /*0180*/  IMAD.HI.U32 R9, R3, R7, RZ ;  /* 0x0000000703097227 */ /* 0x000fc800078e00ff */
[----:B------:R-:W-:-:S04]  /*0190*/  IMAD.MOV R3, RZ, RZ, -R9 ;  /* 0x000000ffff037224 */ /* 0x000fc800078e0a09 */
[----:B------:R-:W-:-:S05]  /*01a0*/  IMAD R3, R6, R3, R7 ;  /* 0x0000000306037224 */ /* 0x000fca00078e0207 */
[----:B------:R-:W-:-:S13]  /*01b0*/  ISETP.GT.U32.AND P1, PT, R6, R3, PT ;  /* 0x000000030600720c */ /* 0x000fda0003f24070 */
[----:B------:R-:W-:Y:S02]  /*01c0*/  @!P1 IMAD.IADD R3, R3, 0x1, -R6 ;  /* 0x0000000103039824 */ /* 0x000fe400078e0a06 */
[----:B------:R-:W-:Y:S01]  /*01d0*/  @!P1 VIADD R9, R9, 0x1 ;  /* 0x0000000109099836 */ /* 0x000fe20000000000 */
[----:B------:R-:W-:Y:S02]  /*01e0*/  ISETP.NE.AND P1, PT, R0, RZ, PT ;  /* 0x000000ff0000720c */ /* 0x000fe40003f25270 */
[----:B------:R-:W-:Y:S02]  /*01f0*/  ISETP.GE.U32.AND P0, PT, R3, R6, PT ;  /* 0x000000060300720c */ /* 0x000fe40003f06070 */
[----:B------:R-:W-:-:S04]  /*0200*/  LOP3.LUT R3, R5, R0, RZ, 0x3c, !PT ;  /* 0x0000000005037212 */ /* 0x000fc800078e3cff */
[----:B------:R-:W-:Y:S02]  /*0210*/  ISETP.GE.AND P2, PT, R3, RZ, PT ;  /* 0x000000ff0300720c */ /* 0x000fe40003f46270 */
[----:B0-----:R-:W-:-:S04]  /*0220*/  SHF.R.U32.HI R3, RZ, 0x2, R2 ;  /* 0x00000002ff037819 */ /* 0x001fc80000011602 */
[----:B------:R-:W-:Y:S01]  /*0230*/  LOP3.LUT R3, R3, 0x1, RZ, 0xc0, !PT ;  /* 0x0000000103037812 */ /* 0x000fe200078ec0ff */
[----:B------:R-:W-:-:S06]  /*0240*/  @P0 VIADD R9, R9, 0x1 ;  /* 0x0000000109090836 */ /* 0x000fcc0000000000 */
[----:B------:R-:W-:Y:S01]  /*0250*/  @!P2 IMAD.MOV R9, RZ, RZ, -R9 ;  /* 0x000000ffff09a224 */ /* 0x000fe200078e0a09 */
[----:B------:R-:W-:-:S04]  /*0260*/  @!P1 LOP3.LUT R9, RZ, R0, RZ, 0x33, !PT ;  /* 0x00000000ff099212 */ /* 0x000fc800078e33ff */
[----:B------:R-:W-:Y:S01]  /*0270*/  LEA.HI R7, R2, R9, RZ, 0x1d ;  /* 0x0000000902077211 */ /* 0x000fe200078fe8ff */
[----:B------:R-:W-:-:S04]  /*0280*/  IMAD.MOV R6, RZ, RZ, -R9 ;  /* 0x000000ffff067224 */ /* 0x000fc800078e0a09 */
[----:B------:R-:W-:Y:S02]  /*0290*/  IMAD R6, R0, R6, R5 ;  /* 0x0000000600067224 */ /* 0x000fe400078e0205 */
[----:B------:R-:W-:-:S05]  /*02a0*/  IMAD R4, R7, R0, R7 ;  /* 0x0000000007047224 */ /* 0x000fca00078e0207 */
[----:B------:R-:W-:-:S05]  /*02b0*/  IADD3 R4, PT, PT, R4, R6, R3 ;  /* 0x0000000604047210 */ /* 0x000fca0007ffe003 */
[----:B---3--:R-:W-:-:S05]  /*02c0*/  IMAD.WIDE R10, R4, 0x4, R10 ;  /* 0x00000004040a7825 */ /* 0x008fca00078e020a */
[----:B-1----:R0:W3:Y:S01]  /*02d0*/  LDG.E R5, desc[UR4][R10.64] ;  /* 0x000000040a057981 */ /* 0x0020e2000c1e1900 */
[----:B------:R-:W-:Y:S02]  /*02e0*/  VIADD R7, R0, 0x1 ;  /* 0x0000000100077836 */ /* 0x000fe40000000000 */
[C---:B------:R-:W-:Y:S02]  /*02f0*/  IMAD.SHL.U32 R12, R2.reuse, 0x40000000, RZ ;  /* 0x40000000020c7824 */ /* 0x040fe400078e00ff */
[----:B------:R-:W-:Y:S01]  /*0300*/  IMAD R9, R9, R0, R9 ;  /* 0x0000000009097224 */ /* 0x000fe200078e0209 */
[-C--:B------:R-:W-:Y:S02]  /*0310*/  IABS R8, R7.reuse ;  /* 0x0000000700087213 */ /* 0x080fe40000000000 */
[----:B------:R-:W-:Y:S02]  /*0320*/  SHF.R.S32.HI R12, RZ, 0x1f, R12 ;  /* 0x0000001fff0c7819 */ /* 0x000fe4000001140c */
[----:B------:R-:W1:Y:S01]  /*0330*/  I2F.RP R13, R8 ;  /* 0x00000008000d7306 */ /* 0x000e620000209400 */
[----:B0-----:R-:W-:Y:S01]  /*0340*/  LOP3.LUT R11, R2, 0x1, RZ, 0xc0, !PT ;  /* 0x00000001020b7812 */ /* 0x001fe200078ec0ff */
[----:B------:R-:W-:Y:S01]  /*0350*/  IMAD.MOV.U32 R2, RZ, RZ, RZ ;  /* 0x000000ffff027224 */ /* 0x000fe200078e00ff */
[----:B------:R-:W-:-:S02]  /*0360*/  LOP3.LUT R12, R12, R7, RZ, 0xc0, !PT ;  /* 0x000000070c0c7212 */ /* 0x000fc400078ec0ff */
[----:B------:R-:W-:Y:S02]  /*0370*/  IABS R10, R7 ;  /* 0x00000007000a7213 */ /* 0x000fe40000000000 */
[----:B------:R-:W-:-:S03]  /*0380*/  IADD3 R6, PT, PT, R6, R12, R11 ;  /* 0x0000000c06067210 */ /* 0x000fc60007ffe00b */
[----:B------:R-:W-:Y:S02]  /*0390*/  IMAD.MOV R12, RZ, RZ, -R10 ;  /* 0x000000ffff0c7224 */ /* 0x000fe400078e0a0a */
[----:B------:R-:W-:Y:S01]  /*03a0*/  IMAD.IADD R6, R9, 0x1, R6 ;  /* 0x0000000109067824 */ /* 0x000fe200078e0206 */
[----:B------:R-:W-:Y:S01]  /*03b0*/  IABS R9, R4 ;  /* 0x0000000400097213 */ /* 0x000fe20000000000 */
[----:B-1----:R-:W0:Y:S02]  /*03c0*/  MUFU.RCP R13, R13 ;  /* 0x0000000d000d7308 */ /* 0x002e240000001000 */
[----:B0-----:R-:W-:-:S06]  /*03d0*/  VIADD R3, R13, 0xffffffe ;  /* 0x0ffffffe0d037836 */ /* 0x001fcc0000000000 */
[----:B------:R-:W0:Y:S02]  /*03e0*/  F2I.FTZ.U32.TRUNC.NTZ R3, R3 ;  /* 0x0000000300037305 */ /* 0x000e24000021f000 */
[----:B0-----:R-:W-:-:S04]  /*03f0*/  IMAD.MOV R15, RZ, RZ, -R3 ;  /* 0x000000ffff0f7224 */ /* 0x001fc800078e0a03 */
[----:B------:R-:W-:-:S04]  /*0400*/  IMAD R11, R15, R8, RZ ;  /* 0x000000080f0b7224 */ /* 0x000fc800078e02ff */
[----:B------:R-:W-:Y:S01]  /*0410*/  IMAD.HI.U32 R2, R3, R11, R2 ;  /* 0x0000000b03027227 */ /* 0x000fe200078e0002 */
[----:B------:R-:W-:-:S05]  /*0420*/  IABS R11, R6 ;  /* 0x00000006000b7213 */ /* 0x000fca0000000000 */
[----:B------:R-:W-:-:S04]  /*0430*/  IMAD.HI.U32 R3, R2, R9, RZ ;  /* 0x0000000902037227 */ /* 0x000fc800078e00ff */
[----:B------:R-:W-:Y:S01]  /*0440*/  IMAD.HI.U32 R10, R2, R11, RZ ;  /* 0x0000000b020a7227 */ /* 0x000fe200078e00ff */
[----:B------:R-:W-:-:S03]  /*0450*/  LOP3.LUT R2, R4, R7, RZ, 0x3c, !PT ;  /* 0x0000000704027212 */ /* 0x000fc600078e3cff */
[-C--:B------:R-:W-:Y:S01]  /*0460*/  IMAD R9, R3, R12.reuse, R9 ;  /* 0x0000000c03097224 */ /* 0x080fe200078e0209 */
[----:B------:R-:W-:Y:S01]  /*0470*/  ISETP.GE.AND P1, PT, R2, RZ, PT ;  /* 0x000000ff0200720c */ /* 0x000fe20003f26270 */
[----:B------:R-:W-:Y:S01]  /*0480*/  IMAD R11, R10, R12, R11 ;  /* 0x0000000c0a0b7224 */ /* 0x000fe200078e020b */
[----:B------:R-:W-:Y:S02]  /*0490*/  LOP3.LUT R2, RZ, R7, RZ, 0x33, !PT ;  /* 0x00000007ff027212 */ /* 0x000fe400078e33ff */
[C---:B------:R-:W-:Y:S02]  /*04a0*/  ISETP.GT.U32.AND P0, PT, R8.reuse, R9, PT ;  /* 0x000000090800720c */ /* 0x040fe40003f04070 */
[----:B------:R-:W-:-:S11]  /*04b0*/  ISETP.GT.U32.AND P2, PT, R8, R11, PT ;  /* 0x0000000b0800720c */ /* 0x000fd60003f44070 */
[--C-:B------:R-:W-:Y:S02]  /*04c0*/  @!P0 IMAD.IADD R9, R9, 0x1, -R8.reuse ;  /* 0x0000000109098824 */ /* 0x100fe400078e0a08 */
[----:B------:R-:W-:Y:S02]  /*04d0*/  @!P2 IMAD.IADD R11, R11, 0x1, -R8 ;  /* 0x000000010b0ba824 */ /* 0x000fe400078e0a08 */
[----:B------:R-:W-:Y:S01]  /*04e0*/  @!P0 VIADD R3, R3, 0x1 ;  /* 0x0000000103038836 */ /* 0x000fe20000000000 */
[-C--:B------:R-:W-:Y:S01]  /*04f0*/  ISETP.GE.U32.AND P3, PT, R9, R8.reuse, PT ;  /* 0x000000080900720c */ /* 0x080fe20003f66070 */
[----:B------:R-:W-:Y:S01]  /*0500*/  @!P2 VIADD R10, R10, 0x1 ;  /* 0x000000010a0aa836 */ /* 0x000fe20000000000 */
[----:B------:R-:W-:Y:S02]  /*0510*/  ISETP.GE.U32.AND P4, PT, R11, R8, PT ;  /* 0x000000080b00720c */ /* 0x000fe40003f86070 */
[----:B------:R-:W-:Y:S02]  /*0520*/  LOP3.LUT R8, R6, R7, RZ, 0x3c, !PT ;  /* 0x0000000706087212 */ /* 0x000fe400078e3cff */
[----:B------:R-:W-:-:S02]  /*0530*/  ISETP.NE.AND P2, PT, R7, RZ, PT ;  /* 0x000000ff0700720c */ /* 0x000fc40003f45270 */
[----:B------:R-:W-:-:S05]  /*0540*/  ISETP.GE.AND P0, PT, R8, RZ, PT ;  /* 0x000000ff0800720c */ /* 0x000fca0003f06270 */
[----:B------:R-:W-:Y:S02]  /*0550*/  @P3 VIADD R3, R3, 0x1 ;  /* 0x0000000103033836 */ /* 0x000fe40000000000 */
[----:B------:R-:W-:Y:S02]  /*0560*/  @P4 VIADD R10, R10, 0x1 ;  /* 0x000000010a0a4836 */ /* 0x000fe40000000000 */
[----:B------:R-:W-:-:S04]  /*0570*/  @!P1 IMAD.MOV R3, RZ, RZ, -R3 ;  /* 0x000000ffff039224 */ /* 0x000fc800078e0a03 */
[----:B------:R-:W-:Y:S01]  /*0580*/  @!P0 IMAD.MOV R10, RZ, RZ, -R10 ;  /* 0x000000ffff0a8224 */ /* 0x000fe200078e0a0a */
[----:B------:R-:W-:-:S04]  /*0590*/  SEL R8, R2, R3, !P2 ;  /* 0x0000000302087207 */ /* 0x000fc80005000000 */
[----:B------:R-:W-:Y:S01]  /*05a0*/  SEL R3, R2, R10, !P2 ;  /* 0x0000000a02037207 */ /* 0x000fe20005000000 */
[----:B------:R-:W-:-:S04]  /*05b0*/  IMAD R9, R8, R0, R8 ;  /* 0x0000000008097224 */ /* 0x000fc800078e0208 */
[----:B------:R-:W-:Y:S02]  /*05c0*/  IMAD R7, R3, R0, R3 ;  /* 0x0000000003077224 */ /* 0x000fe400078e0203 */
[----:B------:R-:W-:-:S05]  /*05d0*/  IMAD.IADD R0, R9, 0x1, -R4 ;  /* 0x0000000109007824 */ /* 0x000fca00078e0a04 */
[----:B------:R-:W-:Y:S01]  /*05e0*/  IADD3 R0, PT, PT, R0, R6, -R7 ;  /* 0x0000000600007210 */ /* 0x000fe20007ffe807 */
[----:B------:R-:W-:Y:S02]  /*05f0*/  IMAD.IADD R7, R3, 0x1, -R8 ;  /* 0x0000000103077824 */ /* 0x000fe400078e0a08 */
[----:B------:R-:W0:Y:S01]  /*0600*/  LDC.64 R2, c[0x0][0x398] ;  /* 0x0000e600ff027b82 */ /* 0x000e220000000a00 */
[----:B------:R-:W-:Y:S02]  /*0610*/  IABS R8, R0 ;  /* 0x0000000000087213 */ /* 0x000fe40000000000 */
[-C--:B------:R-:W-:Y:S02]  /*0620*/  IABS R9, R7.reuse ;  /* 0x0000000700097213 */ /* 0x080fe40000000000 */
[----:B------:R-:W-:Y:S02]  /*0630*/  ISETP.NE.AND P2, PT, R0, RZ, PT ;  /* 0x000000ff0000720c */ /* 0x000fe40003f45270 */
[----:B------:R-:W-:Y:S01]  /*0640*/  ISETP.NE.AND P0, PT, R8, 0x1, PT ;  /* 0x000000010800780c */ /* 0x000fe20003f05270 */
[----:B------:R-:W-:Y:S01]  /*0650*/  IMAD.MOV.U32 R8, RZ, RZ, R9 ;  /* 0x000000ffff087224 */ /* 0x000fe200078e0009 */
[----:B------:R-:W-:-:S04]  /*0660*/  LOP3.LUT P1, RZ, R0, R7, RZ, 0xfc, !PT ;  /* 0x0000000700ff7212 */ /* 0x000fc8000782fcff */
[----:B------:R-:W-:Y:S02]  /*0670*/  ISETP.NE.AND P3, PT, R8, 0x1, PT ;  /* 0x000000010800780c */ /* 0x000fe40003f65270 */
[C---:B--2---:R-:W-:Y:S02]  /*0680*/  SEL R9, R6.reuse, UR6, !P1 ;  /* 0x0000000606097c07 */ /* 0x044fe4000c800000 */
[----:B------:R-:W-:Y:S02]  /*0690*/  ISETP.NE.AND P1, PT, R7, RZ, PT ;  /* 0x000000ff0700720c */ /* 0x000fe40003f25270 */
[----:B------:R-:W-:-:S04]  /*06a0*/  @!P2 SEL R9, R6, R9, !P3 ;  /* 0x000000090609a207 */ /* 0x000fc80005800000 */
[C---:B------:R-:W-:Y:S02]  /*06b0*/  @!P0 SEL R9, R6.reuse, R9, !P1 ;  /* 0x0000000906098207 */ /* 0x040fe40004800000 */
[----:B---3--:R-:W-:Y:S01]  /*06c0*/  ISETP.GT.AND P2, PT, R6, R5, PT ;  /* 0x000000050600720c */ /* 0x008fe20003f44270 */
[----:B0-----:R-:W-:-:S03]  /*06d0*/  IMAD.WIDE R4, R4, 0x4, R2 ;  /* 0x0000000404047825 */ /* 0x001fc600078e0202 */
[----:B------:R-:W-:-:S05]  /*06e0*/  SEL R9, R9, UR6, P2 ;  /* 0x0000000609097c07 */ /* 0x000fca0009000000 */
[----:B------:R-:W-:Y:S01]  /*06f0*/  REDG.E.MIN.S32.STRONG.GPU desc[UR4][R4.64], R9 ;  /* 0x000000090400798e */ /* 0x000fe2000c92e304 */
[----:B------:R-:W-:Y:S05]  /*0700*/  EXIT ;  /* 0x000000000000794d */ /* 0x000fea0003800000 */
.L_x_2:
        /* <DEDUP_REMOVED lines=15> */
.L_x_8:


//--------------------- .text._Z16k_csrMaxRowCountiPiS_ --------------------------
	.section	.text._Z16k_csrMaxRowCountiPiS_,"ax",@progbits
	.align	128
.text._Z16k_csrMaxRowCountiPiS_:
        .type           _Z16k_csrMaxRowCountiPiS_,@function
        .size           _Z16k_csrMaxRowCountiPiS_,(.L_x_9 - _Z16k_csrMaxRowCountiPiS_)
        .other          _Z16k_csrMaxRowCountiPiS_,@"STO_CUDA_ENTRY STV_DEFAULT"
_Z16k_csrMaxRowCountiPiS_:
        /* <DEDUP_REMOVED lines=10> */
[----:B0-----:R-:W-:-:S06]  /*00a0*/  IMAD.WIDE R2, R5, 0x4, R2 ;  /* 0x0000000405027825 */ /* 0x001fcc00078e0202 */
[----:B-1----:R-:W2:Y:S01]  /*00b0*/  LDG.E R2, desc[UR6][R2.64] ;  /* 0x0000000602027981 */ /* 0x002ea2000c1e1900 */
[----:B------:R-:W0:Y:S01]  /*00c0*/  LDC.64 R4, c[0x0][0x390] ;  /* 0x0000e400ff047b82 */ /* 0x000e220000000a00 */
[----:B------:R-:W-:Y:S01]  /*00d0*/  VOTEU.ANY UR4, UPT, PT ;  /* 0x0000000000047886 */ /* 0x000fe200038e0100 */
[----:B------:R-:W1:Y:S01]  /*00e0*/  S2R R0, SR_LANEID ;  /* 0x0000000000007919 */ /* 0x000e620000000000 */
[----:B------:R-:W-:-:S06]  /*00f0*/  UFLO.U32 UR4, UR4 ;  /* 0x00000004000472bd */ /* 0x000fcc00080e0000 */
[----:B-1----:R-:W-:Y:S02]  /*0100*/  ISETP.EQ.U32.AND P0, PT, R0, UR4, PT ;  /* 0x0000000400007c0c */ /* 0x002fe4000bf02070 */
[----:B--2---:R-:W-:-:S13]  /*0110*/  CREDUX.MAX.S32 UR5, R2 ;  /* 0x00000000020572cc */ /* 0x004fda0000000200 */
[----:B------:R-:W-:-:S05]  /*0120*/  MOV R7, UR5 ;  /* 0x0000000500077c02 */ /* 0x000fca0008000f00 */
[----:B0-----:R-:W-:Y:S01]  /*0130*/  @P0 REDG.E.MAX.S32.STRONG.GPU desc[UR6][R4.64], R7 ;  /* 0x000000070400098e */ /* 0x001fe2000d12e306 */
[----:B------:R-:W-:Y:S05]  /*0140*/  EXIT ;  /* 0x000000000000794d */ /* 0x000fea0003800000 */
.L_x_3:
        /* <DEDUP_REMOVED lines=11> */
.L_x_9:


//--------------------- .text._Z17k_minElemsPerNodeiiPi --------------------------
	.section	.text._Z17k_minElemsPerNodeiiPi,"ax",@progbits
	.align	128
.text._Z17k_minElemsPerNodeiiPi:
        .type           _Z17k_minElemsPerNodeiiPi,@function
        .size           _Z17k_minElemsPerNodeiiPi,(.L_x_10 - _Z17k_minElemsPerNodeiiPi)
        .other          _Z17k_minElemsPerNodeiiPi,@"STO_CUDA_ENTRY STV_DEFAULT"
_Z17k_minElemsPerNodeiiPi:
        /* <DEDUP_REMOVED lines=9> */
[----:B------:R-:W1:Y:S01]  /*0090*/  LDCU.64 UR4, c[0x0][0x358] ;  /* 0x00006b00ff0477ac */ /* 0x000e620008000a00 */
[----:B0-----:R-:W-:-:S04]  /*00a0*/  IABS R5, R9 ;  /* 0x0000000900057213 */ /* 0x001fc80000000000 */
[----:B------:R-:W0:Y:S08]  /*00b0*/  I2F.RP R4, R5 ;  /* 0x0000000500047306 */ /* 0x000e300000209400 */
[----:B0-----:R-:W0:Y:S02]  /*00c0*/  MUFU.RCP R4, R4 ;  /* 0x0000000400047308 */ /* 0x001e240000001000 */
[----:B0-----:R-:W-:-:S06]  /*00d0*/  VIADD R2, R4, 0xffffffe ;  /* 0x0ffffffe04027836 */ /* 0x001fcc0000000000 */
[----:B------:R0:W2:Y:S02]  /*00e0*/  F2I.FTZ.U32.TRUNC.NTZ R3, R2 ;  /* 0x0000000200037305 */ /* 0x0000a4000021f000 */
[----:B0-----:R-:W-:Y:S02]  /*00f0*/  HFMA2 R2, -RZ, RZ, 0, 0 ;  /* 0x00000000ff027431 */ /* 0x001fe400000001ff */
[----:B--2---:R-:W-:-:S04]  /*0100*/  IMAD.MOV R6, RZ, RZ, -R3 ;  /* 0x000000ffff067224 */ /* 0x004fc800078e0a03 */
[----:B------:R-:W-:Y:S01]  /*0110*/  IMAD R7, R6, R5, RZ ;  /* 0x0000000506077224 */ /* 0x000fe200078e02ff */
[----:B------:R-:W-:-:S03]  /*0120*/  IABS R6, R0 ;  /* 0x0000000000067213 */ /* 0x000fc60000000000 */
[----:B------:R-:W-:Y:S01]  /*0130*/  IMAD.HI.U32 R3, R3, R7, R2 ;  /* 0x0000000703037227 */ /* 0x000fe200078e0002 */
[----:B------:R-:W-:Y:S01]  /*0140*/  LOP3.LUT R2, R0, R9, RZ, 0x3c, !PT ;  /* 0x0000000900027212 */ /* 0x000fe200078e3cff */
[----:B------:R-:W0:Y:S03]  /*0150*/  S2R R7, SR_CTAID.Y ;  /* 0x0000000000077919 */ /* 0x000e260000002600 */
[----:B------:R-:W-:Y:S01]  /*0160*/  ISETP.GE.AND P1, PT, R2, RZ, PT ;  /* 0x000000ff0200720c */ /* 0x000fe20003f26270 */
[----:B------:R-:W-:-:S04]  /*0170*/  IMAD.HI.U32 R3, R3, R6, RZ ;  /* 0x0000000603037227 */ /* 0x000fc800078e00ff */
[----:B------:R-:W-:-:S04]  /*0180*/  IMAD.MOV R4, RZ, RZ, -R3 ;  /* 0x000000ffff047224 */ /* 0x000fc800078e0a03 */
[----:B------:R-:W-:-:S05]  /*0190*/  IMAD R4, R5, R4, R6 ;  /* 0x0000000405047224 */ /* 0x000fca00078e0206 */
[----:B------:R-:W-:-:S13]  /*01a0*/  ISETP.GT.U32.AND P2, PT, R5, R4, PT ;  /* 0x000000040500720c */ /* 0x000fda0003f44070 */
[----:B------:R-:W-:Y:S01]  /*01b0*/  @!P2 IMAD.IADD R4, R4, 0x1, -R5 ;  /* 0x000000010404a824 */ /* 0x000fe200078e0a05 */
[----:B------:R-:W-:Y:S02]  /*01c0*/  @!P2 IADD3 R3, PT, PT, R3, 0x1, RZ ;  /* 0x000000010303a810 */ /* 0x000fe40007ffe0ff */
[----:B------:R-:W-:Y:S02]  /*01d0*/  ISETP.NE.AND P2, PT, R9, RZ, PT ;  /* 0x000000ff0900720c */ /* 0x000fe40003f45270 */
[----:B------:R-:W-:-:S13]  /*01e0*/  ISETP.GE.U32.AND P0, PT, R4, R5, PT ;  /* 0x000000050400720c */ /* 0x000fda0003f06070 */
[----:B------:R-:W-:-:S05]  /*01f0*/  @P0 VIADD R3, R3, 0x1 ;  /* 0x0000000103030836 */ /* 0x000fca0000000000 */
[----:B------:R-:W-:Y:S02]  /*0200*/  MOV R4, R3 ;  /* 0x0000000300047202 */ /* 0x000fe40000000f00 */
[----:B------:R-:W2:Y:S03]  /*0210*/  LDC.64 R2, c[0x0][0x388] ;  /* 0x0000e200ff027b82 */ /* 0x000ea60000000a00 */
[----:B------:R-:W-:Y:S01]  /*0220*/  @!P1 IMAD.MOV R4, RZ, RZ, -R4 ;  /* 0x000000ffff049224 */ /* 0x000fe200078e0a04 */
[----:B------:R-:W-:-:S04]  /*0230*/  @!P2 LOP3.LUT R4, RZ, R9, RZ, 0x33, !PT ;  /* 0x00000009ff04a212 */ /* 0x000fc800078e33ff */
[----:B------:R-:W-:Y:S02]  /*0240*/  IADD3 R6, PT, PT, -R4, RZ, RZ ;  /* 0x000000ff04067210 */ /* 0x000fe40007ffe1ff */
[----:B0-----:R-:W-:-:S03]  /*0250*/  LEA.HI R5, R7, R4, RZ, 0x1f ;  /* 0x0000000407057211 */ /* 0x001fc600078ff8ff */
[----:B------:R-:W-:Y:S02]  /*0260*/  IMAD R4, R9, R6, R0 ;  /* 0x0000000609047224 */ /* 0x000fe400078e0200 */
[----:B------:R-:W-:Y:S01]  /*0270*/  IMAD R6, R5, R9, R5 ;  /* 0x0000000905067224 */ /* 0x000fe200078e0205 */
[----:B------:R-:W-:-:S04]  /*0280*/  LOP3.LUT R5, R7, 0x1, RZ, 0xc0, !PT ;  /* 0x0000000107057812 */ /* 0x000fc800078ec0ff */
[----:B------:R-:W-:-:S05]  /*0290*/  IADD3 R5, PT, PT, R6, R4, R5 ;  /* 0x0000000406057210 */ /* 0x000fca0007ffe005 */
[----:B--2---:R-:W-:-:S05]  /*02a0*/  IMAD.WIDE R2, R5, 0x4, R2 ;  /* 0x0000000405027825 */ /* 0x004fca00078e0202 */
[----:B-1----:R-:W-:Y:S01]  /*02b0*/  REDG.E.MIN.S32.STRONG.GPU desc[UR4][R2.64], R0 ;  /* 0x000000000200798e */ /* 0x002fe2000c92e304 */
[----:B------:R-:W-:Y:S05]  /*02c0*/  EXIT ;  /* 0x000000000000794d */ /* 0x000fea0003800000 */
.L_x_4:
        /* <DEDUP_REMOVED lines=11> */
.L_x_10:


//--------------------- .text._Z8k_vecsetiiPi     --------------------------
	.section	.text._Z8k_vecsetiiPi,"ax",@progbits
	.align	128
.text._Z8k_vecsetiiPi:
        .type           _Z8k_vecsetiiPi,@function
        .size           _Z8k_vecsetiiPi,(.L_x_11 - _Z8k_vecsetiiPi)
        .other          _Z8k_vecsetiiPi,@"STO_CUDA_ENTRY STV_DEFAULT"
_Z8k_vecsetiiPi:
        /* <DEDUP_REMOVED lines=9> */
[----:B------:R-:W1:Y:S07]  /*0090*/  LDCU.64 UR4, c[0x0][0x358] ;  /* 0x00006b00ff0477ac */ /* 0x000e6e0008000a00 */
[----:B------:R-:W1:Y:S01]  /*00a0*/  LDC R7, c[0x0][0x384] ;  /* 0x0000e100ff077b82 */ /* 0x000e620000000800 */
[----:B0-----:R-:W-:-:S05]  /*00b0*/  IMAD.WIDE R2, R5, 0x4, R2 ;  /* 0x0000000405027825 */ /* 0x001fca00078e0202 */
[----:B-1----:R-:W-:Y:S01]  /*00c0*/  STG.E desc[UR4][R2.64], R7 ;  /* 0x0000000702007986 */ /* 0x002fe2000c101904 */
[----:B------:R-:W-:Y:S05]  /*00d0*/  EXIT ;  /* 0x000000000000794d */ /* 0x000fea0003800000 */
.L_x_5:
        /* <DEDUP_REMOVED lines=10> */
.L_x_11:


//--------------------- .nv.shared.reserved.0     --------------------------
	.section	.nv.shared.reserved.0,"aw",@nobits
	.weak		__nv_reservedSMEM_offset_0_alias
	.size		__nv_reservedSMEM_offset_0_alias, 0, 64
	.other		__nv_reservedSMEM_offset_0_alias,@"STO_CUDA_RESERVED_SHARED STV_DEFAULT"
__nv_reservedSMEM_offset_0_alias:
	.zero		0
	.zero		64


//--------------------- .nv.constant0._Z25k_addMinConnectedNodeColsiiPiS_S_ --------------------------
	.section	.nv.constant0._Z25k_addMinConnectedNodeColsiiPiS_S_,"a",@progbits
	.sectionflags	@""
	.align	4
.nv.constant0._Z25k_addMinConnectedNodeColsiiPiS_S_:
	.zero		928


//--------------------- .nv.constant0._Z25k_addMinConnectedNodeRowsiiPiS_ --------------------------
	.section	.nv.constant0._Z25k_addMinConnectedNodeRowsiiPiS_,"a",@progbits
	.sectionflags	@""
	.align	4
.nv.constant0._Z25k_addMinConnectedNodeRowsiiPiS_:
	.zero		920


//--------------------- .nv.constant0._Z21k_getMinConnectedNodeiiiPiS_ --------------------------
	.section	.nv.constant0._Z21k_getMinConnectedNodeiiiPiS_,"a",@progbits
	.sectionflags	@""
	.align	4
.nv.constant0._Z21k_getMinConnectedNodeiiiPiS_:
	.zero		928


//--------------------- .nv.constant0._Z16k_csrMaxRowCountiPiS_ --------------------------
	.section	.nv.constant0._Z16k_csrMaxRowCountiPiS_,"a",@progbits
	.sectionflags	@""
	.align	4
.nv.constant0._Z16k_csrMaxRowCountiPiS_:
	.zero		920


//--------------------- .nv.constant0._Z17k_minElemsPerNodeiiPi --------------------------
	.section	.nv.constant0._Z17k_minElemsPerNodeiiPi,"a",@progbits
	.sectionflags	@""
	.align	4
.nv.constant0._Z17k_minElemsPerNodeiiPi:
	.zero		912


//--------------------- .nv.constant0._Z8k_vecsetiiPi --------------------------
	.section	.nv.constant0._Z8k_vecsetiiPi,"a",@progbits
	.sectionflags	@""
	.align	4
.nv.constant0._Z8k_vecsetiiPi:
	.zero		912


//--------------------- SYMBOLS --------------------------

	.type		.nv.reservedSmem.offset0,@object
	.size		.nv.reservedSmem.offset0,0x4
